//
// Generated by NVIDIA NVVM Compiler
//
// Compiler Build ID: CL-36424714
// Cuda compilation tools, release 13.0, V13.0.88
// Based on NVVM 20.0.0
//

.version 9.0
.target sm_100
.address_size 64

	// .globl	_Z12histogramGpuIiEvPKT_miPi

.visible .entry _Z12histogramGpuIiEvPKT_miPi(
	.param .u64 .ptr .align 1 _Z12histogramGpuIiEvPKT_miPi_param_0,
	.param .u64 _Z12histogramGpuIiEvPKT_miPi_param_1,
	.param .u32 _Z12histogramGpuIiEvPKT_miPi_param_2,
	.param .u64 .ptr .align 1 _Z12histogramGpuIiEvPKT_miPi_param_3
)
{
	.reg .pred 	%p<2>;
	.reg .b32 	%r<9>;
	.reg .b64 	%rd<11>;

	ld.param.u64 	%rd2, [_Z12histogramGpuIiEvPKT_miPi_param_0];
	ld.param.u64 	%rd4, [_Z12histogramGpuIiEvPKT_miPi_param_1];
	ld.param.u32 	%r1, [_Z12histogramGpuIiEvPKT_miPi_param_2];
	ld.param.u64 	%rd3, [_Z12histogramGpuIiEvPKT_miPi_param_3];
	mov.u32 	%r2, %ctaid.x;
	mov.u32 	%r3, %ntid.x;
	mov.u32 	%r4, %tid.x;
	mad.lo.s32 	%r5, %r2, %r3, %r4;
	cvt.u64.u32 	%rd1, %r5;
	setp.le.u64 	%p1, %rd4, %rd1;
	@%p1 bra 	$L__BB0_2;
	cvta.to.global.u64 	%rd5, %rd2;
	cvta.to.global.u64 	%rd6, %rd3;
	shl.b64 	%rd7, %rd1, 2;
	add.s64 	%rd8, %rd5, %rd7;
	ld.global.u32 	%r6, [%rd8];
	div.s32 	%r7, %r6, %r1;
	mul.wide.s32 	%rd9, %r7, 4;
	add.s64 	%rd10, %rd6, %rd9;
	atom.global.add.u32 	%r8, [%rd10], 1;
$L__BB0_2:
	ret;

}


// ===== COMPILED SASS (sm_100) =====

	.target	sm_100

	.elftype	@"ET_EXEC"


//--------------------- .note.nv.tkinfo           --------------------------
	.section	.note.nv.tkinfo,"",@"SHT_NOTE"
	.sectionflags	@"SHF_NOTE_NV_TKINFO"
	.tkinfo
        /*0018*/ 	.word	0x00000002
        /*0030*/ 	.string	""
        /*0030*/ 	.string	"ptxas"
        /*0030*/ 	.string	"Cuda compilation tools, release 13.0, V13.0.88"
        /*0030*/ 	.string	"Build cuda_13.0.r13.0/compiler.36424714_0"
        /*0030*/ 	.string	"-arch sm_100 -m 64 "



//--------------------- .note.nv.cuinfo           --------------------------
	.section	.note.nv.cuinfo,"",@"SHT_NOTE"
	.sectionflags	@"SHF_NOTE_NV_CUINFO"
        /*0018*/ 	.short	0x0002
        /*001a*/ 	.short	0x0064
        /*001c*/ 	.short	0x0082
	.zero		2


//--------------------- .nv.info                  --------------------------
	.section	.nv.info,"",@"SHT_CUDA_INFO"
	.align	4


	//----- nvinfo : EIATTR_REGCOUNT
	.align		4
        /*0000*/ 	.byte	0x04, 0x2f
        /*0002*/ 	.short	(.L_1 - .L_0)
	.align		4
.L_0:
        /*0004*/ 	.word	index@(_Z12histogramGpuIiEvPKT_miPi)
        /*0008*/ 	.word	0x0000000e


	//----- nvinfo : EIATTR_FRAME_SIZE
	.align		4
.L_1:
        /*000c*/ 	.byte	0x04, 0x11
        /*000e*/ 	.short	(.L_3 - .L_2)
	.align		4
.L_2:
        /*0010*/ 	.word	index@(_Z12histogramGpuIiEvPKT_miPi)
        /*0014*/ 	.word	0x00000000


	//----- nvinfo : EIATTR_MIN_STACK_SIZE
	.align		4
.L_3:
        /*0018*/ 	.byte	0x04, 0x12
        /*001a*/ 	.short	(.L_5 - .L_4)
	.align		4
.L_4:
        /*001c*/ 	.word	index@(_Z12histogramGpuIiEvPKT_miPi)
        /*0020*/ 	.word	0x00000000
.L_5:


//--------------------- .nv.compat                --------------------------
	.section	.nv.compat,"",@"SHT_CUDA_COMPAT_INFO"
	.align	4
        /*0000*/ 	.byte	0x02, 0x09, 0x00, 0x00, 0x02, 0x02, 0x01, 0x00, 0x02, 0x05, 0x05, 0x00, 0x03, 0x07, 0x01, 0x01
        /*0010*/ 	.byte	0x02, 0x03, 0x00, 0x00, 0x02, 0x06, 0x01, 0x00, 0x04, 0x0b, 0x08, 0x00, 0x09, 0x00, 0x00, 0x00
        /*0020*/ 	.byte	0x00, 0x00, 0x00, 0x00


//--------------------- .nv.info._Z12histogramGpuIiEvPKT_miPi --------------------------
	.section	.nv.info._Z12histogramGpuIiEvPKT_miPi,"",@"SHT_CUDA_INFO"
	.sectionflags	@""
	.align	4


	//----- nvinfo : EIATTR_CUDA_API_VERSION
	.align		4
        /*0000*/ 	.byte	0x04, 0x37
        /*0002*/ 	.short	(.L_7 - .L_6)
.L_6:
        /*0004*/ 	.word	0x00000082


	//----- nvinfo : EIATTR_KPARAM_INFO
	.align		4
.L_7:
        /*0008*/ 	.byte	0x04, 0x17
        /*000a*/ 	.short	(.L_9 - .L_8)
.L_8:
        /*000c*/ 	.word	0x00000000
        /*0010*/ 	.short	0x0003
        /*0012*/ 	.short	0x0018
        /*0014*/ 	.byte	0x00, 0xf5, 0x21, 0x00


	//----- nvinfo : EIATTR_KPARAM_INFO
	.align		4
.L_9:
        /*0018*/ 	.byte	0x04, 0x17
        /*001a*/ 	.short	(.L_11 - .L_10)
.L_10:
        /*001c*/ 	.word	0x00000000
        /*0020*/ 	.short	0x0002
        /*0022*/ 	.short	0x0010
        /*0024*/ 	.byte	0x00, 0xf0, 0x11, 0x00


	//----- nvinfo : EIATTR_KPARAM_INFO
	.align		4
.L_11:
        /*0028*/ 	.byte	0x04, 0x17
        /*002a*/ 	.short	(.L_13 - .L_12)
.L_12:
        /*002c*/ 	.word	0x00000000
        /*0030*/ 	.short	0x0001
        /*0032*/ 	.short	0x0008
        /*0034*/ 	.byte	0x00, 0xf0, 0x21, 0x00


	//----- nvinfo : EIATTR_KPARAM_INFO
	.align		4
.L_13:
        /*0038*/ 	.byte	0x04, 0x17
        /*003a*/ 	.short	(.L_15 - .L_14)
.L_14:
        /*003c*/ 	.word	0x00000000
        /*0040*/ 	.short	0x0000
        /*0042*/ 	.short	0x0000
        /*0044*/ 	.byte	0x00, 0xf5, 0x21, 0x00


	//----- nvinfo : EIATTR_SPARSE_MMA_MASK
	.align		4
.L_15:
        /*0048*/ 	.byte	0x03, 0x50
        /*004a*/ 	.short	0x0000


	//----- nvinfo : EIATTR_MAXREG_COUNT
	.align		4
        /*004c*/ 	.byte	0x03, 0x1b
        /*004e*/ 	.short	0x00ff


	//----- nvinfo : EIATTR_MERCURY_ISA_VERSION
	.align		4
        /*0050*/ 	.byte	0x03, 0x5f
        /*0052*/ 	.short	0x0101


	//----- nvinfo : EIATTR_VRC_CTA_INIT_COUNT
	.align		4
        /*0054*/ 	.byte	0x02, 0x4a
	.zero		1
	.zero		1


	//----- nvinfo : EIATTR_EXIT_INSTR_OFFSETS
	.align		4
        /*0058*/ 	.byte	0x04, 0x1c
        /*005a*/ 	.short	(.L_17 - .L_16)


	//   ....[0]....
.L_16:
        /*005c*/ 	.word	0x00000080


	//   ....[1]....
        /*0060*/ 	.word	0x000002a0


	//----- nvinfo : EIATTR_CBANK_PARAM_SIZE
	.align		4
.L_17:
        /*0064*/ 	.byte	0x03, 0x19
        /*0066*/ 	.short	0x0020


	//----- nvinfo : EIATTR_PARAM_CBANK
	.align		4
        /*0068*/ 	.byte	0x04, 0x0a
        /*006a*/ 	.short	(.L_19 - .L_18)
	.align		4
.L_18:
        /*006c*/ 	.word	index@(.nv.constant0._Z12histogramGpuIiEvPKT_miPi)
        /*0070*/ 	.short	0x0380
        /*0072*/ 	.short	0x0020


	//----- nvinfo : EIATTR_SW_WAR
	.align		4
.L_19:
        /*0074*/ 	.byte	0x04, 0x36
        /*0076*/ 	.short	(.L_21 - .L_20)
.L_20:
        /*0078*/ 	.word	0x00000008
.L_21:


//--------------------- .nv.callgraph             --------------------------
	.section	.nv.callgraph,"",@"SHT_CUDA_CALLGRAPH"
	.align	4
	.sectionentsize	8
	.align		4
        /*0000*/ 	.word	0x00000000
	.align		4
        /*0004*/ 	.word	0xffffffff
	.align		4
        /*0008*/ 	.word	0x00000000
	.align		4
        /*000c*/ 	.word	0xfffffffe
	.align		4
        /*0010*/ 	.word	0x00000000
	.align		4
        /*0014*/ 	.word	0xfffffffd
	.align		4
        /*0018*/ 	.word	0x00000000
	.align		4
        /*001c*/ 	.word	0xfffffffc


//--------------------- .text._Z12histogramGpuIiEvPKT_miPi --------------------------
	.section	.text._Z12histogramGpuIiEvPKT_miPi,"ax",@progbits
	.align	128
        .global         _Z12histogramGpuIiEvPKT_miPi
        .type           _Z12histogramGpuIiEvPKT_miPi,@function
        .size           _Z12histogramGpuIiEvPKT_miPi,(.L_x_1 - _Z12histogramGpuIiEvPKT_miPi)
        .other          _Z12histogramGpuIiEvPKT_miPi,@"STO_CUDA_ENTRY STV_DEFAULT"
_Z12histogramGpuIiEvPKT_miPi:
.text._Z12histogramGpuIiEvPKT_miPi:
[----:B------:R-:W-:Y:S01]  /*0000*/  LDC R1, c[0x0][0x37c] ;  /* 0x0000df00ff017b82 */ /* 0x000fe20000000800 */
[----:B------:R-:W0:Y:S07]  /*0010*/  S2R R3, SR_TID.X ;  /* 0x0000000000037919 */ /* 0x000e2e0000002100 */
[----:B------:R-:W0:Y:S01]  /*0020*/  S2UR UR4, SR_CTAID.X ;  /* 0x00000000000479c3 */ /* 0x000e220000002500 */
[----:B------:R-:W1:Y:S07]  /*0030*/  LDCU.64 UR6, c[0x0][0x388] ;  /* 0x00007100ff0677ac */ /* 0x000e6e0008000a00 */
[----:B------:R-:W0:Y:S02]  /*0040*/  LDC R0, c[0x0][0x360] ;  /* 0x0000d800ff007b82 */ /* 0x000e240000000800 */
[----:B0-----:R-:W-:-:S05]  /*0050*/  IMAD R0, R0, UR4, R3 ;  /* 0x0000000400007c24 */ /* 0x001fca000f8e0203 */
[----:B-1----:R-:W-:-:S04]  /*0060*/  ISETP.GE.U32.AND P0, PT, R0, UR6, PT ;  /* 0x0000000600007c0c */ /* 0x002fc8000bf06070 */
[----:B------:R-:W-:-:S13]  /*0070*/  ISETP.GE.U32.AND.EX P0, PT, RZ, UR7, PT, P0 ;  /* 0x00000007ff007c0c */ /* 0x000fda000bf06100 */
[----:B------:R-:W-:Y:S05]  /*0080*/  @P0 EXIT ;  /* 0x000000000000094d */ /* 0x000fea0003800000 */
[----:B------:R-:W0:Y:S01]  /*0090*/  LDCU.64 UR6, c[0x0][0x380] ;  /* 0x00007000ff0677ac */ /* 0x000e220008000a00 */
[----:B------:R-:W1:Y:S01]  /*00a0*/  LDC R9, c[0x0][0x390] ;  /* 0x0000e400ff097b82 */ /* 0x000e620000000800 */
[----:B------:R-:W2:Y:S01]  /*00b0*/  LDCU.64 UR4, c[0x0][0x358] ;  /* 0x00006b00ff0477ac */ /* 0x000ea20008000a00 */
[----:B0-----:R-:W-:-:S04]  /*00c0*/  LEA R2, P0, R0, UR6, 0x2 ;  /* 0x0000000600027c11 */ /* 0x001fc8000f8010ff */
[----:B------:R-:W-:-:S05]  /*00d0*/  LEA.HI.X R3, R0, UR7, RZ, 0x2, P0 ;  /* 0x0000000700037c11 */ /* 0x000fca00080f14ff */
[----:B--2---:R-:W2:Y:S01]  /*00e0*/  LDG.E R2, desc[UR4][R2.64] ;  /* 0x0000000402027981 */ /* 0x004ea2000c1e1900 */
[----:B-1----:R-:W-:-:S04]  /*00f0*/  IABS R7, R9 ;  /* 0x0000000900077213 */ /* 0x002fc80000000000 */
[----:B------:R-:W0:Y:S08]  /*0100*/  I2F.RP R0, R7 ;  /* 0x0000000700007306 */ /* 0x000e300000209400 */
[----:B0-----:R-:W0:Y:S02]  /*0110*/  MUFU.RCP R0, R0 ;  /* 0x0000000000007308 */ /* 0x001e240000001000 */
[----:B0-----:R-:W-:-:S06]  /*0120*/  VIADD R4, R0, 0xffffffe ;  /* 0x0ffffffe00047836 */ /* 0x001fcc0000000000 */
[----:B------:R0:W1:Y:S02]  /*0130*/  F2I.FTZ.U32.TRUNC.NTZ R5, R4 ;  /* 0x0000000400057305 */ /* 0x000064000021f000 */
[----:B0-----:R-:W-:Y:S02]  /*0140*/  IMAD.MOV.U32 R4, RZ, RZ, RZ ;  /* 0x000000ffff047224 */ /* 0x001fe400078e00ff */
[----:B-1----:R-:W-:-:S04]  /*0150*/  IMAD.MOV R6, RZ, RZ, -R5 ;  /* 0x000000ffff067224 */ /* 0x002fc800078e0a05 */
[----:B------:R-:W-:-:S04]  /*0160*/  IMAD R11, R6, R7, RZ ;  /* 0x00000007060b7224 */ /* 0x000fc800078e02ff */
[----:B------:R-:W-:Y:S01]  /*0170*/  IMAD.HI.U32 R5, R5, R11, R4 ;  /* 0x0000000b05057227 */ /* 0x000fe200078e0004 */
[----:B--2---:R-:W-:-:S05]  /*0180*/  IABS R6, R2 ;  /* 0x0000000200067213 */ /* 0x004fca0000000000 */
[----:B------:R-:W-:-:S05]  /*0190*/  IMAD.HI.U32 R5, R5, R6, RZ ;  /* 0x0000000605057227 */ /* 0x000fca00078e00ff */
[----:B------:R-:W-:-:S05]  /*01a0*/  IADD3 R0, PT, PT, -R5, RZ, RZ ;  /* 0x000000ff05007210 */ /* 0x000fca0007ffe1ff */
[----:B------:R-:W-:-:S05]  /*01b0*/  IMAD R0, R7, R0, R6 ;  /* 0x0000000007007224 */ /* 0x000fca00078e0206 */
[----:B------:R-:W-:-:S13]  /*01c0*/  ISETP.GT.U32.AND P2, PT, R7, R0, PT ;  /* 0x000000000700720c */ /* 0x000fda0003f44070 */
[----:B------:R-:W-:Y:S02]  /*01d0*/  @!P2 IMAD.IADD R0, R0, 0x1, -R7 ;  /* 0x000000010000a824 */ /* 0x000fe400078e0a07 */
[----:B------:R-:W-:Y:S01]  /*01e0*/  @!P2 VIADD R5, R5, 0x1 ;  /* 0x000000010505a836 */ /* 0x000fe20000000000 */
[----:B------:R-:W-:Y:S02]  /*01f0*/  ISETP.NE.AND P2, PT, R9, RZ, PT ;  /* 0x000000ff0900720c */ /* 0x000fe40003f45270 */
[----:B------:R-:W-:Y:S01]  /*0200*/  ISETP.GE.U32.AND P0, PT, R0, R7, PT ;  /* 0x000000070000720c */ /* 0x000fe20003f06070 */
[----:B------:R-:W-:Y:S01]  /*0210*/  HFMA2 R7, -RZ, RZ, 0, 5.9604644775390625e-08 ;  /* 0x00000001ff077431 */ /* 0x000fe200000001ff */
[----:B------:R-:W-:Y:S02]  /*0220*/  LOP3.LUT R0, R2, R9, RZ, 0x3c, !PT ;  /* 0x0000000902007212 */ /* 0x000fe400078e3cff */
[----:B------:R-:W0:Y:S02]  /*0230*/  LDC.64 R2, c[0x0][0x398] ;  /* 0x0000e600ff027b82 */ /* 0x000e240000000a00 */
[----:B------:R-:W-:-:S07]  /*0240*/  ISETP.GE.AND P1, PT, R0, RZ, PT ;  /* 0x000000ff0000720c */ /* 0x000fce0003f26270 */
[----:B------:R-:W-:-:S06]  /*0250*/  @P0 IADD3 R5, PT, PT, R5, 0x1, RZ ;  /* 0x0000000105050810 */ /* 0x000fcc0007ffe0ff */
[----:B------:R-:W-:Y:S01]  /*0260*/  @!P1 IMAD.MOV R5, RZ, RZ, -R5 ;  /* 0x000000ffff059224 */ /* 0x000fe200078e0a05 */
[----:B------:R-:W-:-:S05]  /*0270*/  @!P2 LOP3.LUT R5, RZ, R9, RZ, 0x33, !PT ;  /* 0x00000009ff05a212 */ /* 0x000fca00078e33ff */
[----:B0-----:R-:W-:-:S05]  /*0280*/  IMAD.WIDE R2, R5, 0x4, R2 ;  /* 0x0000000405027825 */ /* 0x001fca00078e0202 */
[----:B------:R-:W-:Y:S01]  /*0290*/  REDG.E.ADD.STRONG.GPU desc[UR4][R2.64], R7 ;  /* 0x000000070200798e */ /* 0x000fe2000c12e104 */
[----:B------:R-:W-:Y:S05]  /*02a0*/  EXIT ;  /* 0x000000000000794d */ /* 0x000fea0003800000 */
.L_x_0:
[----:B------:R-:W-:-:S00]  /*02b0*/  BRA `(.L_x_0) ;  /* 0xfffffffc00fc7947 */ /* 0x000fc0000383ffff */
[----:B------:R-:W-:-:S00]  /*02c0*/  NOP ;  /* 0x0000000000007918 */ /* 0x000fc00000000000 */
        /* <DEDUP_REMOVED lines=11> */
.L_x_1:


//--------------------- .nv.shared.reserved.0     --------------------------
	.section	.nv.shared.reserved.0,"aw",@nobits
	.weak		__nv_reservedSMEM_offset_0_alias
	.size		__nv_reservedSMEM_offset_0_alias, 0, 64
	.other		__nv_reservedSMEM_offset_0_alias,@"STO_CUDA_RESERVED_SHARED STV_DEFAULT"
__nv_reservedSMEM_offset_0_alias:
	.zero		0
	.zero		64


//--------------------- .nv.constant0._Z12histogramGpuIiEvPKT_miPi --------------------------
	.section	.nv.constant0._Z12histogramGpuIiEvPKT_miPi,"a",@progbits
	.sectionflags	@""
	.align	4
.nv.constant0._Z12histogramGpuIiEvPKT_miPi:
	.zero		928


//--------------------- SYMBOLS --------------------------

	.type		.nv.reservedSmem.offset0,@object
	.size		.nv.reservedSmem.offset0,0x4
